	.headerflags	@"EF_CUDA_TEXMODE_UNIFIED EF_CUDA_64BIT_ADDRESS EF_CUDA_ACCELERATORS EF_CUDA_SM90 EF_CUDA_VIRTUAL_SM(EF_CUDA_SM90)"
	.elftype	@"ET_EXEC"


//--------------------- .nv.info                  --------------------------
	.section	.nv.info,"",@"SHT_CUDA_INFO"
	.align	4


	//----- nvinfo : EIATTR_REGCOUNT
	.align		4
        /*0000*/ 	.byte	0x04, 0x2f
        /*0002*/ 	.short	(.L_1 - .L_0)
	.align		4
.L_0:
        /*0004*/ 	.word	index@(triton_poi_fused_convolution_relu_threshold_backward_28)
        /*0008*/ 	.word	0x0000000c


	//----- nvinfo : EIATTR_MIN_STACK_SIZE
	.align		4
.L_1:
        /*000c*/ 	.byte	0x04, 0x12
        /*000e*/ 	.short	(.L_3 - .L_2)
	.align		4
.L_2:
        /*0010*/ 	.word	index@(triton_poi_fused_convolution_relu_threshold_backward_28)
        /*0014*/ 	.word	0x00000000


	//----- nvinfo : EIATTR_FRAME_SIZE
	.align		4
.L_3:
        /*0018*/ 	.byte	0x04, 0x11
        /*001a*/ 	.short	(.L_5 - .L_4)
	.align		4
.L_4:
        /*001c*/ 	.word	index@(triton_poi_fused_convolution_relu_threshold_backward_28)
        /*0020*/ 	.word	0x00000000


	//----- nvinfo : EIATTR_MIN_STACK_SIZE
	.align		4
.L_5:
        /*0024*/ 	.byte	0x04, 0x12
        /*0026*/ 	.short	(.L_7 - .L_6)
	.align		4
.L_6:
        /*0028*/ 	.word	index@(triton_poi_fused_convolution_relu_threshold_backward_28)
        /*002c*/ 	.word	0x00000000
.L_7:


//--------------------- .nv.info.triton_poi_fused_convolution_relu_threshold_backward_28 --------------------------
	.section	.nv.info.triton_poi_fused_convolution_relu_threshold_backward_28,"",@"SHT_CUDA_INFO"
	.sectionflags	@""
	.align	4


	//----- nvinfo : EIATTR_CUDA_API_VERSION
	.align		4
        /*0000*/ 	.byte	0x04, 0x37
        /*0002*/ 	.short	(.L_9 - .L_8)
.L_8:
        /*0004*/ 	.word	0x0000007c


	//----- nvinfo : EIATTR_KPARAM_INFO
	.align		4
.L_9:
        /*0008*/ 	.byte	0x04, 0x17
        /*000a*/ 	.short	(.L_11 - .L_10)
.L_10:
        /*000c*/ 	.word	0x00000000
        /*0010*/ 	.short	0x0003
        /*0012*/ 	.short	0x0018
        /*0014*/ 	.byte	0x00, 0xf0, 0x11, 0x00


	//----- nvinfo : EIATTR_KPARAM_INFO
	.align		4
.L_11:
        /*0018*/ 	.byte	0x04, 0x17
        /*001a*/ 	.short	(.L_13 - .L_12)
.L_12:
        /*001c*/ 	.word	0x00000000
        /*0020*/ 	.short	0x0002
        /*0022*/ 	.short	0x0010
        /*0024*/ 	.byte	0x00, 0xf4, 0x21, 0x00


	//----- nvinfo : EIATTR_KPARAM_INFO
	.align		4
.L_13:
        /*0028*/ 	.byte	0x04, 0x17
        /*002a*/ 	.short	(.L_15 - .L_14)
.L_14:
        /*002c*/ 	.word	0x00000000
        /*0030*/ 	.short	0x0001
        /*0032*/ 	.short	0x0008
        /*0034*/ 	.byte	0x00, 0xf4, 0x21, 0x00


	//----- nvinfo : EIATTR_KPARAM_INFO
	.align		4
.L_15:
        /*0038*/ 	.byte	0x04, 0x17
        /*003a*/ 	.short	(.L_17 - .L_16)
.L_16:
        /*003c*/ 	.word	0x00000000
        /*0040*/ 	.short	0x0000
        /*0042*/ 	.short	0x0000
        /*0044*/ 	.byte	0x00, 0xf4, 0x21, 0x00


	//----- nvinfo : EIATTR_SPARSE_MMA_MASK
	.align		4
.L_17:
        /*0048*/ 	.byte	0x03, 0x50
        /*004a*/ 	.short	0x0000


	//----- nvinfo : EIATTR_MAXREG_COUNT
	.align		4
        /*004c*/ 	.byte	0x03, 0x1b
        /*004e*/ 	.short	0x00ff


	//----- nvinfo : EIATTR_EXIT_INSTR_OFFSETS
	.align		4
        /*0050*/ 	.byte	0x04, 0x1c
        /*0052*/ 	.short	(.L_19 - .L_18)


	//   ....[0]....
.L_18:
        /*0054*/ 	.word	0x00000150


	//   ....[1]....
        /*0058*/ 	.word	0x00000170


	//----- nvinfo : EIATTR_REQNTID
	.align		4
.L_19:
        /*005c*/ 	.byte	0x04, 0x10
        /*005e*/ 	.short	(.L_21 - .L_20)
.L_20:
        /*0060*/ 	.word	0x00000080
        /*0064*/ 	.word	0x00000001
        /*0068*/ 	.word	0x00000001


	//----- nvinfo : EIATTR_CBANK_PARAM_SIZE
	.align		4
.L_21:
        /*006c*/ 	.byte	0x03, 0x19
        /*006e*/ 	.short	0x001c


	//----- nvinfo : EIATTR_PARAM_CBANK
	.align		4
        /*0070*/ 	.byte	0x04, 0x0a
        /*0072*/ 	.short	(.L_23 - .L_22)
	.align		4
.L_22:
        /*0074*/ 	.word	index@(.nv.constant0.triton_poi_fused_convolution_relu_threshold_backward_28)
        /*0078*/ 	.short	0x0210
        /*007a*/ 	.short	0x001c


	//----- nvinfo : EIATTR_SW_WAR
	.align		4
.L_23:
        /*007c*/ 	.byte	0x04, 0x36
        /*007e*/ 	.short	(.L_25 - .L_24)
.L_24:
        /*0080*/ 	.word	0x00000008
.L_25:


//--------------------- .nv.callgraph             --------------------------
	.section	.nv.callgraph,"",@"SHT_CUDA_CALLGRAPH"
	.align	4
	.sectionentsize	8
	.align		4
        /*0000*/ 	.word	0x00000000
	.align		4
        /*0004*/ 	.word	0xffffffff
	.align		4
        /*0008*/ 	.word	0x00000000
	.align		4
        /*000c*/ 	.word	0xfffffffe
	.align		4
        /*0010*/ 	.word	0x00000000
	.align		4
        /*0014*/ 	.word	0xfffffffd
	.align		4
        /*0018*/ 	.word	0x00000000
	.align		4
        /*001c*/ 	.word	0xfffffffc


//--------------------- .text.triton_poi_fused_convolution_relu_threshold_backward_28 --------------------------
	.section	.text.triton_poi_fused_convolution_relu_threshold_backward_28,"ax",@progbits
	.align	128
        .global         triton_poi_fused_convolution_relu_threshold_backward_28
        .type           triton_poi_fused_convolution_relu_threshold_backward_28,@function
        .size           triton_poi_fused_convolution_relu_threshold_backward_28,(.L_x_1 - triton_poi_fused_convolution_relu_threshold_backward_28)
        .other          triton_poi_fused_convolution_relu_threshold_backward_28,@"STO_CUDA_ENTRY STV_DEFAULT"
triton_poi_fused_convolution_relu_threshold_backward_28:
.text.triton_poi_fused_convolution_relu_threshold_backward_28:
[----:B------:R-:W0:Y:S02]  /*0000*/  LDC R1, c[0x0][0x28] ;  /* 0x00000a00ff017b82 */ /* 0x000e240000000800 */
[----:B------:R-:W1:Y:S01]  /*0010*/  S2R R0, SR_TID.X ;  /* 0x0000000000007919 */ /* 0x000e620000002100 */
[----:B------:R-:W2:Y:S01]  /*0020*/  LDC.64 R2, c[0x0][0x210] ;  /* 0x00008400ff027b82 */ /* 0x000ea20000000a00 */
[----:B------:R-:W-:Y:S01]  /*0030*/  ULDC.64 UR4, c[0x0][0x208] ;  /* 0x0000820000047ab9 */ /* 0x000fe20000000a00 */
[----:B------:R-:W-:Y:S01]  /*0040*/  ULDC.64 UR6, c[0x0][0x220] ;  /* 0x0000880000067ab9 */ /* 0x000fe20000000a00 */
[----:B------:R-:W3:Y:S05]  /*0050*/  S2R R7, SR_CTAID.X ;  /* 0x0000000000077919 */ /* 0x000eea0000002500 */
[----:B------:R-:W4:Y:S01]  /*0060*/  LDC.64 R4, c[0x0][0x218] ;  /* 0x00008600ff047b82 */ /* 0x000f220000000a00 */
[----:B-1----:R-:W-:Y:S01]  /*0070*/  LOP3.LUT R0, R0, 0x7f, RZ, 0xc0, !PT ;  /* 0x0000007f00007812 */ /* 0x002fe200078ec0ff */
[----:B----4-:R-:W4:Y:S04]  /*0080*/  LDG.E R5, desc[UR4][R4.64] ;  /* 0x0000000404057981 */ /* 0x010f28000c1e1900 */
[----:B---3--:R-:W-:-:S02]  /*0090*/  IMAD R7, R7, 0x80, R0 ;  /* 0x0000008007077824 */ /* 0x008fc400078e0200 */
[----:B------:R-:W-:Y:S02]  /*00a0*/  IMAD.MOV.U32 R0, RZ, RZ, RZ ;  /* 0x000000ffff007224 */ /* 0x000fe400078e00ff */
[C---:B--2---:R-:W-:Y:S01]  /*00b0*/  IMAD.WIDE R2, R7.reuse, 0x4, R2 ;  /* 0x0000000407027825 */ /* 0x044fe200078e0202 */
[----:B------:R-:W-:-:S13]  /*00c0*/  ISETP.GE.AND P0, PT, R7, 0x400, PT ;  /* 0x000004000700780c */ /* 0x000fda0003f06270 */
[----:B------:R-:W4:Y:S02]  /*00d0*/  @!P0 LDG.E R0, desc[UR4][R2.64] ;  /* 0x0000000402008981 */ /* 0x000f24000c1e1900 */
[----:B----4-:R-:W-:Y:S01]  /*00e0*/  FADD R6, R5, R0 ;  /* 0x0000000005067221 */ /* 0x010fe20000000000 */
[----:B------:R-:W-:-:S04]  /*00f0*/  FSETP.GEU.AND P1, PT, R0, -R5, PT ;  /* 0x800000050000720b */ /* 0x000fc80003f2e000 */
[----:B------:R-:W-:Y:S02]  /*0100*/  FSEL R0, R6, RZ, P1 ;  /* 0x000000ff06007208 */ /* 0x000fe40000800000 */
[----:B------:R-:W-:Y:S02]  /*0110*/  IADD3 R6, P2, R7, UR6, RZ ;  /* 0x0000000607067c10 */ /* 0x000fe4000ff5e0ff */
[----:B------:R-:W-:Y:S02]  /*0120*/  FSETP.GTU.AND P1, PT, R0, RZ, PT ;  /* 0x000000ff0000720b */ /* 0x000fe40003f2c000 */
[----:B------:R-:W-:Y:S02]  /*0130*/  LEA.HI.X.SX32 R7, R7, UR7, 0x1, P2 ;  /* 0x0000000707077c11 */ /* 0x000fe400090f0eff */
[----:B------:R-:W-:Y:S01]  /*0140*/  SEL R9, RZ, 0x1, P1 ;  /* 0x00000001ff097807 */ /* 0x000fe20000800000 */
[----:B------:R-:W-:Y:S08]  /*0150*/  @P0 EXIT ;  /* 0x000000000000094d */ /* 0x000ff00003800000 */
[----:B------:R-:W-:Y:S01]  /*0160*/  STG.E.U8 desc[UR4][R6.64], R9 ;  /* 0x0000000906007986 */ /* 0x000fe2000c101104 */
[----:B------:R-:W-:Y:S05]  /*0170*/  EXIT ;  /* 0x000000000000794d */ /* 0x000fea0003800000 */
.L_x_0:
[----:B------:R-:W-:-:S00]  /*0180*/  BRA `(.L_x_0) ;  /* 0xfffffffc00fc7947 */ /* 0x000fc0000383ffff */
[----:B------:R-:W-:-:S00]  /*0190*/  NOP ;  /* 0x0000000000007918 */ /* 0x000fc00000000000 */
        /* <DEDUP_REMOVED lines=14> */
.L_x_1:


//--------------------- .nv.constant0.triton_poi_fused_convolution_relu_threshold_backward_28 --------------------------
	.section	.nv.constant0.triton_poi_fused_convolution_relu_threshold_backward_28,"a",@progbits
	.sectionflags	@""
	.align	4
.nv.constant0.triton_poi_fused_convolution_relu_threshold_backward_28:
	.zero		556
